//
// Generated by NVIDIA NVVM Compiler
//
// Compiler Build ID: CL-36424714
// Cuda compilation tools, release 13.0, V13.0.88
// Based on NVVM 20.0.0
//

.version 9.0
.target sm_100
.address_size 64

	// .globl	_Z26tiledConvolution_1D_KernelPfPKfS_mmi
// _ZZ26tiledConvolution_1D_KernelPfPKfS_mmiE6tile_m has been demoted

.visible .entry _Z26tiledConvolution_1D_KernelPfPKfS_mmi(
	.param .u64 .ptr .align 1 _Z26tiledConvolution_1D_KernelPfPKfS_mmi_param_0,
	.param .u64 .ptr .align 1 _Z26tiledConvolution_1D_KernelPfPKfS_mmi_param_1,
	.param .u64 .ptr .align 1 _Z26tiledConvolution_1D_KernelPfPKfS_mmi_param_2,
	.param .u64 _Z26tiledConvolution_1D_KernelPfPKfS_mmi_param_3,
	.param .u64 _Z26tiledConvolution_1D_KernelPfPKfS_mmi_param_4,
	.param .u32 _Z26tiledConvolution_1D_KernelPfPKfS_mmi_param_5
)
{
	.reg .pred 	%p<16>;
	.reg .b32 	%r<36>;
	.reg .b32 	%f<113>;
	.reg .b64 	%rd<60>;
	// demoted variable
	.shared .align 4 .b8 _ZZ26tiledConvolution_1D_KernelPfPKfS_mmiE6tile_m[4096];
	ld.param.u64 	%rd21, [_Z26tiledConvolution_1D_KernelPfPKfS_mmi_param_0];
	ld.param.u64 	%rd25, [_Z26tiledConvolution_1D_KernelPfPKfS_mmi_param_1];
	ld.param.u64 	%rd22, [_Z26tiledConvolution_1D_KernelPfPKfS_mmi_param_2];
	ld.param.u64 	%rd23, [_Z26tiledConvolution_1D_KernelPfPKfS_mmi_param_3];
	ld.param.u64 	%rd24, [_Z26tiledConvolution_1D_KernelPfPKfS_mmi_param_4];
	ld.param.u32 	%r7, [_Z26tiledConvolution_1D_KernelPfPKfS_mmi_param_5];
	cvta.to.global.u64 	%rd1, %rd25;
	mov.u32 	%r8, %ctaid.x;
	mov.u32 	%r1, %tid.x;
	mad.lo.s32 	%r2, %r7, %r8, %r1;
	shr.u64 	%rd26, %rd24, 1;
	cvt.u32.u64 	%r9, %rd26;
	sub.s32 	%r3, %r2, %r9;
	setp.lt.s32 	%p1, %r3, 0;
	cvt.s64.s32 	%rd27, %r3;
	setp.le.u64 	%p2, %rd23, %rd27;
	or.pred  	%p3, %p1, %p2;
	@%p3 bra 	$L__BB0_2;
	cvta.to.global.u64 	%rd28, %rd21;
	mul.wide.u32 	%rd29, %r3, 4;
	add.s64 	%rd30, %rd28, %rd29;
	ld.global.f32 	%f14, [%rd30];
	shl.b32 	%r14, %r1, 2;
	mov.u32 	%r15, _ZZ26tiledConvolution_1D_KernelPfPKfS_mmiE6tile_m;
	add.s32 	%r16, %r15, %r14;
	st.shared.f32 	[%r16], %f14;
	bra.uni 	$L__BB0_3;
$L__BB0_2:
	shl.b32 	%r10, %r1, 2;
	mov.u32 	%r11, _ZZ26tiledConvolution_1D_KernelPfPKfS_mmiE6tile_m;
	add.s32 	%r12, %r11, %r10;
	mov.b32 	%r13, 0;
	st.shared.u32 	[%r12], %r13;
$L__BB0_3:
	bar.sync 	0;
	setp.ge.u32 	%p4, %r1, %r7;
	cvt.s64.s32 	%rd2, %r2;
	setp.le.u64 	%p5, %rd23, %rd2;
	or.pred  	%p6, %p4, %p5;
	@%p6 bra 	$L__BB0_18;
	setp.eq.s64 	%p7, %rd24, 0;
	mov.f32 	%f112, 0f00000000;
	@%p7 bra 	$L__BB0_17;
	and.b64  	%rd3, %rd24, 15;
	setp.lt.u64 	%p8, %rd24, 16;
	mov.f32 	%f112, 0f00000000;
	mov.b64 	%rd56, 0;
	@%p8 bra 	$L__BB0_8;
	and.b64  	%rd56, %rd24, -16;
	neg.s64 	%rd5, %rd56;
	shl.b32 	%r17, %r1, 2;
	mov.u32 	%r18, _ZZ26tiledConvolution_1D_KernelPfPKfS_mmiE6tile_m;
	add.s32 	%r19, %r17, %r18;
	add.s32 	%r35, %r19, 32;
	mov.f32 	%f112, 0f00000000;
	mov.b64 	%rd54, 0;
	mov.u64 	%rd53, %rd1;
$L__BB0_7:
	.pragma "nounroll";
	ld.global.nc.f32 	%f19, [%rd53];
	ld.shared.f32 	%f20, [%r35+-32];
	fma.rn.f32 	%f21, %f19, %f20, %f112;
	shl.b64 	%rd33, %rd54, 2;
	and.b64  	%rd34, %rd33, 17179869120;
	add.s64 	%rd35, %rd1, %rd34;
	ld.global.nc.f32 	%f22, [%rd35+4];
	ld.shared.f32 	%f23, [%r35+-28];
	fma.rn.f32 	%f24, %f22, %f23, %f21;
	ld.global.nc.f32 	%f25, [%rd35+8];
	ld.shared.f32 	%f26, [%r35+-24];
	fma.rn.f32 	%f27, %f25, %f26, %f24;
	ld.global.nc.f32 	%f28, [%rd35+12];
	ld.shared.f32 	%f29, [%r35+-20];
	fma.rn.f32 	%f30, %f28, %f29, %f27;
	ld.global.nc.f32 	%f31, [%rd35+16];
	ld.shared.f32 	%f32, [%r35+-16];
	fma.rn.f32 	%f33, %f31, %f32, %f30;
	ld.global.nc.f32 	%f34, [%rd35+20];
	ld.shared.f32 	%f35, [%r35+-12];
	fma.rn.f32 	%f36, %f34, %f35, %f33;
	ld.global.nc.f32 	%f37, [%rd35+24];
	ld.shared.f32 	%f38, [%r35+-8];
	fma.rn.f32 	%f39, %f37, %f38, %f36;
	ld.global.nc.f32 	%f40, [%rd35+28];
	ld.shared.f32 	%f41, [%r35+-4];
	fma.rn.f32 	%f42, %f40, %f41, %f39;
	ld.global.nc.f32 	%f43, [%rd35+32];
	ld.shared.f32 	%f44, [%r35];
	fma.rn.f32 	%f45, %f43, %f44, %f42;
	ld.global.nc.f32 	%f46, [%rd35+36];
	ld.shared.f32 	%f47, [%r35+4];
	fma.rn.f32 	%f48, %f46, %f47, %f45;
	ld.global.nc.f32 	%f49, [%rd35+40];
	ld.shared.f32 	%f50, [%r35+8];
	fma.rn.f32 	%f51, %f49, %f50, %f48;
	ld.global.nc.f32 	%f52, [%rd35+44];
	ld.shared.f32 	%f53, [%r35+12];
	fma.rn.f32 	%f54, %f52, %f53, %f51;
	ld.global.nc.f32 	%f55, [%rd35+48];
	ld.shared.f32 	%f56, [%r35+16];
	fma.rn.f32 	%f57, %f55, %f56, %f54;
	ld.global.nc.f32 	%f58, [%rd35+52];
	ld.shared.f32 	%f59, [%r35+20];
	fma.rn.f32 	%f60, %f58, %f59, %f57;
	ld.global.nc.f32 	%f61, [%rd35+56];
	ld.shared.f32 	%f62, [%r35+24];
	fma.rn.f32 	%f63, %f61, %f62, %f60;
	ld.global.nc.f32 	%f64, [%rd35+60];
	ld.shared.f32 	%f65, [%r35+28];
	fma.rn.f32 	%f112, %f64, %f65, %f63;
	add.s64 	%rd54, %rd54, 16;
	add.s64 	%rd36, %rd5, %rd54;
	add.s64 	%rd53, %rd53, 64;
	add.s32 	%r35, %r35, 64;
	setp.ne.s64 	%p9, %rd36, 0;
	@%p9 bra 	$L__BB0_7;
$L__BB0_8:
	setp.eq.s64 	%p10, %rd3, 0;
	@%p10 bra 	$L__BB0_17;
	and.b64  	%rd11, %rd24, 7;
	setp.lt.u64 	%p11, %rd3, 8;
	@%p11 bra 	$L__BB0_11;
	cvt.u32.u64 	%r20, %rd56;
	shl.b64 	%rd37, %rd56, 2;
	add.s64 	%rd38, %rd1, %rd37;
	ld.global.nc.f32 	%f67, [%rd38];
	add.s32 	%r21, %r1, %r20;
	shl.b32 	%r22, %r21, 2;
	mov.u32 	%r23, _ZZ26tiledConvolution_1D_KernelPfPKfS_mmiE6tile_m;
	add.s32 	%r24, %r23, %r22;
	ld.shared.f32 	%f68, [%r24];
	fma.rn.f32 	%f69, %f67, %f68, %f112;
	and.b64  	%rd39, %rd37, 17179869180;
	add.s64 	%rd40, %rd1, %rd39;
	ld.global.nc.f32 	%f70, [%rd40+4];
	ld.shared.f32 	%f71, [%r24+4];
	fma.rn.f32 	%f72, %f70, %f71, %f69;
	ld.global.nc.f32 	%f73, [%rd40+8];
	ld.shared.f32 	%f74, [%r24+8];
	fma.rn.f32 	%f75, %f73, %f74, %f72;
	ld.global.nc.f32 	%f76, [%rd40+12];
	ld.shared.f32 	%f77, [%r24+12];
	fma.rn.f32 	%f78, %f76, %f77, %f75;
	ld.global.nc.f32 	%f79, [%rd40+16];
	ld.shared.f32 	%f80, [%r24+16];
	fma.rn.f32 	%f81, %f79, %f80, %f78;
	ld.global.nc.f32 	%f82, [%rd40+20];
	ld.shared.f32 	%f83, [%r24+20];
	fma.rn.f32 	%f84, %f82, %f83, %f81;
	ld.global.nc.f32 	%f85, [%rd40+24];
	ld.shared.f32 	%f86, [%r24+24];
	fma.rn.f32 	%f87, %f85, %f86, %f84;
	ld.global.nc.f32 	%f88, [%rd40+28];
	ld.shared.f32 	%f89, [%r24+28];
	fma.rn.f32 	%f112, %f88, %f89, %f87;
	add.s64 	%rd41, %rd56, 8;
	and.b64  	%rd56, %rd41, 4294967295;
$L__BB0_11:
	setp.eq.s64 	%p12, %rd11, 0;
	@%p12 bra 	$L__BB0_17;
	and.b64  	%rd58, %rd24, 3;
	setp.lt.u64 	%p13, %rd11, 4;
	@%p13 bra 	$L__BB0_14;
	cvt.u32.u64 	%r25, %rd56;
	shl.b64 	%rd42, %rd56, 2;
	add.s64 	%rd43, %rd1, %rd42;
	ld.global.nc.f32 	%f91, [%rd43];
	add.s32 	%r26, %r1, %r25;
	shl.b32 	%r27, %r26, 2;
	mov.u32 	%r28, _ZZ26tiledConvolution_1D_KernelPfPKfS_mmiE6tile_m;
	add.s32 	%r29, %r28, %r27;
	ld.shared.f32 	%f92, [%r29];
	fma.rn.f32 	%f93, %f91, %f92, %f112;
	and.b64  	%rd44, %rd42, 17179869180;
	add.s64 	%rd45, %rd1, %rd44;
	ld.global.nc.f32 	%f94, [%rd45+4];
	ld.shared.f32 	%f95, [%r29+4];
	fma.rn.f32 	%f96, %f94, %f95, %f93;
	ld.global.nc.f32 	%f97, [%rd45+8];
	ld.shared.f32 	%f98, [%r29+8];
	fma.rn.f32 	%f99, %f97, %f98, %f96;
	ld.global.nc.f32 	%f100, [%rd45+12];
	ld.shared.f32 	%f101, [%r29+12];
	fma.rn.f32 	%f112, %f100, %f101, %f99;
	add.s64 	%rd46, %rd56, 4;
	and.b64  	%rd56, %rd46, 4294967295;
$L__BB0_14:
	setp.eq.s64 	%p14, %rd58, 0;
	@%p14 bra 	$L__BB0_17;
	mov.u32 	%r33, _ZZ26tiledConvolution_1D_KernelPfPKfS_mmiE6tile_m;
$L__BB0_16:
	.pragma "nounroll";
	cvt.u32.u64 	%r30, %rd56;
	shl.b64 	%rd47, %rd56, 2;
	add.s64 	%rd48, %rd1, %rd47;
	ld.global.nc.f32 	%f102, [%rd48];
	add.s32 	%r31, %r1, %r30;
	shl.b32 	%r32, %r31, 2;
	add.s32 	%r34, %r33, %r32;
	ld.shared.f32 	%f103, [%r34];
	fma.rn.f32 	%f112, %f102, %f103, %f112;
	add.s64 	%rd49, %rd56, 1;
	and.b64  	%rd56, %rd49, 4294967295;
	add.s64 	%rd58, %rd58, -1;
	setp.ne.s64 	%p15, %rd58, 0;
	@%p15 bra 	$L__BB0_16;
$L__BB0_17:
	cvta.to.global.u64 	%rd50, %rd22;
	shl.b64 	%rd51, %rd2, 2;
	add.s64 	%rd52, %rd50, %rd51;
	st.global.f32 	[%rd52], %f112;
$L__BB0_18:
	ret;

}


// ===== COMPILED SASS (sm_100) =====

	.target	sm_100

	.elftype	@"ET_EXEC"


//--------------------- .note.nv.tkinfo           --------------------------
	.section	.note.nv.tkinfo,"",@"SHT_NOTE"
	.sectionflags	@"SHF_NOTE_NV_TKINFO"
	.tkinfo
        /*0018*/ 	.word	0x00000002
        /*0030*/ 	.string	""
        /*0030*/ 	.string	"ptxas"
        /*0030*/ 	.string	"Cuda compilation tools, release 13.0, V13.0.88"
        /*0030*/ 	.string	"Build cuda_13.0.r13.0/compiler.36424714_0"
        /*0030*/ 	.string	"-arch sm_100 -m 64 "



//--------------------- .note.nv.cuinfo           --------------------------
	.section	.note.nv.cuinfo,"",@"SHT_NOTE"
	.sectionflags	@"SHF_NOTE_NV_CUINFO"
        /*0018*/ 	.short	0x0002
        /*001a*/ 	.short	0x0064
        /*001c*/ 	.short	0x0082
	.zero		2


//--------------------- .nv.info                  --------------------------
	.section	.nv.info,"",@"SHT_CUDA_INFO"
	.align	4


	//----- nvinfo : EIATTR_REGCOUNT
	.align		4
        /*0000*/ 	.byte	0x04, 0x2f
        /*0002*/ 	.short	(.L_1 - .L_0)
	.align		4
.L_0:
        /*0004*/ 	.word	index@(_Z26tiledConvolution_1D_KernelPfPKfS_mmi)
        /*0008*/ 	.word	0x00000020


	//----- nvinfo : EIATTR_FRAME_SIZE
	.align		4
.L_1:
        /*000c*/ 	.byte	0x04, 0x11
        /*000e*/ 	.short	(.L_3 - .L_2)
	.align		4
.L_2:
        /*0010*/ 	.word	index@(_Z26tiledConvolution_1D_KernelPfPKfS_mmi)
        /*0014*/ 	.word	0x00000000


	//----- nvinfo : EIATTR_MIN_STACK_SIZE
	.align		4
.L_3:
        /*0018*/ 	.byte	0x04, 0x12
        /*001a*/ 	.short	(.L_5 - .L_4)
	.align		4
.L_4:
        /*001c*/ 	.word	index@(_Z26tiledConvolution_1D_KernelPfPKfS_mmi)
        /*0020*/ 	.word	0x00000000
.L_5:


//--------------------- .nv.compat                --------------------------
	.section	.nv.compat,"",@"SHT_CUDA_COMPAT_INFO"
	.align	4
        /*0000*/ 	.byte	0x02, 0x09, 0x00, 0x00, 0x02, 0x02, 0x01, 0x00, 0x02, 0x05, 0x05, 0x00, 0x03, 0x07, 0x01, 0x01
        /*0010*/ 	.byte	0x02, 0x03, 0x00, 0x00, 0x02, 0x06, 0x01, 0x00, 0x04, 0x0b, 0x08, 0x00, 0x09, 0x00, 0x00, 0x00
        /*0020*/ 	.byte	0x00, 0x00, 0x00, 0x00


//--------------------- .nv.info._Z26tiledConvolution_1D_KernelPfPKfS_mmi --------------------------
	.section	.nv.info._Z26tiledConvolution_1D_KernelPfPKfS_mmi,"",@"SHT_CUDA_INFO"
	.sectionflags	@""
	.align	4


	//----- nvinfo : EIATTR_CUDA_API_VERSION
	.align		4
        /*0000*/ 	.byte	0x04, 0x37
        /*0002*/ 	.short	(.L_7 - .L_6)
.L_6:
        /*0004*/ 	.word	0x00000082


	//----- nvinfo : EIATTR_KPARAM_INFO
	.align		4
.L_7:
        /*0008*/ 	.byte	0x04, 0x17
        /*000a*/ 	.short	(.L_9 - .L_8)
.L_8:
        /*000c*/ 	.word	0x00000000
        /*0010*/ 	.short	0x0005
        /*0012*/ 	.short	0x0028
        /*0014*/ 	.byte	0x00, 0xf0, 0x11, 0x00


	//----- nvinfo : EIATTR_KPARAM_INFO
	.align		4
.L_9:
        /*0018*/ 	.byte	0x04, 0x17
        /*001a*/ 	.short	(.L_11 - .L_10)
.L_10:
        /*001c*/ 	.word	0x00000000
        /*0020*/ 	.short	0x0004
        /*0022*/ 	.short	0x0020
        /*0024*/ 	.byte	0x00, 0xf0, 0x21, 0x00


	//----- nvinfo : EIATTR_KPARAM_INFO
	.align		4
.L_11:
        /*0028*/ 	.byte	0x04, 0x17
        /*002a*/ 	.short	(.L_13 - .L_12)
.L_12:
        /*002c*/ 	.word	0x00000000
        /*0030*/ 	.short	0x0003
        /*0032*/ 	.short	0x0018
        /*0034*/ 	.byte	0x00, 0xf0, 0x21, 0x00


	//----- nvinfo : EIATTR_KPARAM_INFO
	.align		4
.L_13:
        /*0038*/ 	.byte	0x04, 0x17
        /*003a*/ 	.short	(.L_15 - .L_14)
.L_14:
        /*003c*/ 	.word	0x00000000
        /*0040*/ 	.short	0x0002
        /*0042*/ 	.short	0x0010
        /*0044*/ 	.byte	0x00, 0xf5, 0x21, 0x00


	//----- nvinfo : EIATTR_KPARAM_INFO
	.align		4
.L_15:
        /*0048*/ 	.byte	0x04, 0x17
        /*004a*/ 	.short	(.L_17 - .L_16)
.L_16:
        /*004c*/ 	.word	0x00000000
        /*0050*/ 	.short	0x0001
        /*0052*/ 	.short	0x0008
        /*0054*/ 	.byte	0x00, 0xf5, 0x21, 0x00


	//----- nvinfo : EIATTR_KPARAM_INFO
	.align		4
.L_17:
        /*0058*/ 	.byte	0x04, 0x17
        /*005a*/ 	.short	(.L_19 - .L_18)
.L_18:
        /*005c*/ 	.word	0x00000000
        /*0060*/ 	.short	0x0000
        /*0062*/ 	.short	0x0000
        /*0064*/ 	.byte	0x00, 0xf5, 0x21, 0x00


	//----- nvinfo : EIATTR_SPARSE_MMA_MASK
	.align		4
.L_19:
        /*0068*/ 	.byte	0x03, 0x50
        /*006a*/ 	.short	0x0000


	//----- nvinfo : EIATTR_MAXREG_COUNT
	.align		4
        /*006c*/ 	.byte	0x03, 0x1b
        /*006e*/ 	.short	0x00ff


	//----- nvinfo : EIATTR_NUM_BARRIERS
	.align		4
        /*0070*/ 	.byte	0x02, 0x4c
        /*0072*/ 	.byte	0x01
	.zero		1


	//----- nvinfo : EIATTR_MERCURY_ISA_VERSION
	.align		4
        /*0074*/ 	.byte	0x03, 0x5f
        /*0076*/ 	.short	0x0101


	//----- nvinfo : EIATTR_VRC_CTA_INIT_COUNT
	.align		4
        /*0078*/ 	.byte	0x02, 0x4a
	.zero		1
	.zero		1


	//----- nvinfo : EIATTR_EXIT_INSTR_OFFSETS
	.align		4
        /*007c*/ 	.byte	0x04, 0x1c
        /*007e*/ 	.short	(.L_21 - .L_20)


	//   ....[0]....
.L_20:
        /*0080*/ 	.word	0x000001f0


	//   ....[1]....
        /*0084*/ 	.word	0x00000e40


	//----- nvinfo : EIATTR_CBANK_PARAM_SIZE
	.align		4
.L_21:
        /*0088*/ 	.byte	0x03, 0x19
        /*008a*/ 	.short	0x002c


	//----- nvinfo : EIATTR_PARAM_CBANK
	.align		4
        /*008c*/ 	.byte	0x04, 0x0a
        /*008e*/ 	.short	(.L_23 - .L_22)
	.align		4
.L_22:
        /*0090*/ 	.word	index@(.nv.constant0._Z26tiledConvolution_1D_KernelPfPKfS_mmi)
        /*0094*/ 	.short	0x0380
        /*0096*/ 	.short	0x002c


	//----- nvinfo : EIATTR_SW_WAR
	.align		4
.L_23:
        /*0098*/ 	.byte	0x04, 0x36
        /*009a*/ 	.short	(.L_25 - .L_24)
.L_24:
        /*009c*/ 	.word	0x00000008
.L_25:


//--------------------- .nv.callgraph             --------------------------
	.section	.nv.callgraph,"",@"SHT_CUDA_CALLGRAPH"
	.align	4
	.sectionentsize	8
	.align		4
        /*0000*/ 	.word	0x00000000
	.align		4
        /*0004*/ 	.word	0xffffffff
	.align		4
        /*0008*/ 	.word	0x00000000
	.align		4
        /*000c*/ 	.word	0xfffffffe
	.align		4
        /*0010*/ 	.word	0x00000000
	.align		4
        /*0014*/ 	.word	0xfffffffd
	.align		4
        /*0018*/ 	.word	0x00000000
	.align		4
        /*001c*/ 	.word	0xfffffffc


//--------------------- .text._Z26tiledConvolution_1D_KernelPfPKfS_mmi --------------------------
	.section	.text._Z26tiledConvolution_1D_KernelPfPKfS_mmi,"ax",@progbits
	.align	128
        .global         _Z26tiledConvolution_1D_KernelPfPKfS_mmi
        .type           _Z26tiledConvolution_1D_KernelPfPKfS_mmi,@function
        .size           _Z26tiledConvolution_1D_KernelPfPKfS_mmi,(.L_x_7 - _Z26tiledConvolution_1D_KernelPfPKfS_mmi)
        .other          _Z26tiledConvolution_1D_KernelPfPKfS_mmi,@"STO_CUDA_ENTRY STV_DEFAULT"
_Z26tiledConvolution_1D_KernelPfPKfS_mmi:
.text._Z26tiledConvolution_1D_KernelPfPKfS_mmi:
[----:B------:R-:W-:Y:S01]  /*0000*/  LDC R1, c[0x0][0x37c] ;  /* 0x0000df00ff017b82 */ /* 0x000fe20000000800 */
[----:B------:R-:W0:Y:S07]  /*0010*/  S2R R0, SR_TID.X ;  /* 0x0000000000007919 */ /* 0x000e2e0000002100 */
[----:B------:R-:W0:Y:S01]  /*0020*/  S2UR UR4, SR_CTAID.X ;  /* 0x00000000000479c3 */ /* 0x000e220000002500 */
[----:B------:R-:W1:Y:S01]  /*0030*/  LDCU.64 UR12, c[0x0][0x3a0] ;  /* 0x00007400ff0c77ac */ /* 0x000e620008000a00 */
[----:B------:R-:W2:Y:S06]  /*0040*/  LDCU.64 UR6, c[0x0][0x398] ;  /* 0x00007300ff0677ac */ /* 0x000eac0008000a00 */
[----:B------:R-:W0:Y:S01]  /*0050*/  LDC R11, c[0x0][0x3a8] ;  /* 0x0000ea00ff0b7b82 */ /* 0x000e220000000800 */
[----:B------:R-:W3:Y:S01]  /*0060*/  LDCU.64 UR14, c[0x0][0x358] ;  /* 0x00006b00ff0e77ac */ /* 0x000ee20008000a00 */
[----:B-1----:R-:W-:Y:S01]  /*0070*/  USHF.R.U64 UR5, UR12, 0x1, UR13 ;  /* 0x000000010c057899 */ /* 0x002fe2000800120d */
[----:B0-----:R-:W-:-:S05]  /*0080*/  IMAD R4, R11, UR4, R0 ;  /* 0x000000040b047c24 */ /* 0x001fca000f8e0200 */
[----:B------:R-:W-:-:S04]  /*0090*/  IADD3 R5, PT, PT, R4, -UR5, RZ ;  /* 0x8000000504057c10 */ /* 0x000fc8000fffe0ff */
[----:B--2---:R-:W-:Y:S02]  /*00a0*/  ISETP.GE.U32.AND P0, PT, R5, UR6, PT ;  /* 0x0000000605007c0c */ /* 0x004fe4000bf06070 */
[----:B------:R-:W-:-:S04]  /*00b0*/  SHF.R.S32.HI R2, RZ, 0x1f, R5 ;  /* 0x0000001fff027819 */ /* 0x000fc80000011405 */
[----:B------:R-:W-:-:S04]  /*00c0*/  ISETP.GE.U32.AND.EX P0, PT, R2, UR7, PT, P0 ;  /* 0x0000000702007c0c */ /* 0x000fc8000bf06100 */
[----:B------:R-:W-:-:S13]  /*00d0*/  ISETP.LT.OR P0, PT, R5, RZ, P0 ;  /* 0x000000ff0500720c */ /* 0x000fda0000701670 */
[----:B------:R-:W0:Y:S02]  /*00e0*/  @!P0 LDC.64 R2, c[0x0][0x380] ;  /* 0x0000e000ff028b82 */ /* 0x000e240000000a00 */
[----:B0-----:R-:W-:-:S06]  /*00f0*/  @!P0 IMAD.WIDE.U32 R2, R5, 0x4, R2 ;  /* 0x0000000405028825 */ /* 0x001fcc00078e0002 */
[----:B---3--:R-:W2:Y:S01]  /*0100*/  @!P0 LDG.E R2, desc[UR14][R2.64] ;  /* 0x0000000e02028981 */ /* 0x008ea2000c1e1900 */
[----:B------:R-:W0:Y:S01]  /*0110*/  S2UR UR5, SR_CgaCtaId ;  /* 0x00000000000579c3 */ /* 0x000e220000008800 */
[----:B------:R-:W-:Y:S01]  /*0120*/  UMOV UR4, 0x400 ;  /* 0x0000040000047882 */ /* 0x000fe20000000000 */
[----:B------:R-:W-:Y:S02]  /*0130*/  ISETP.GE.U32.AND P1, PT, R4, UR6, PT ;  /* 0x0000000604007c0c */ /* 0x000fe4000bf26070 */
[----:B------:R-:W-:-:S04]  /*0140*/  SHF.R.S32.HI R5, RZ, 0x1f, R4 ;  /* 0x0000001fff057819 */ /* 0x000fc80000011404 */
[----:B------:R-:W-:-:S04]  /*0150*/  ISETP.GE.U32.AND.EX P1, PT, R5, UR7, PT, P1 ;  /* 0x0000000705007c0c */ /* 0x000fc8000bf26110 */
[----:B------:R-:W-:Y:S01]  /*0160*/  ISETP.GE.U32.OR P1, PT, R0, R11, P1 ;  /* 0x0000000b0000720c */ /* 0x000fe20000f26470 */
[----:B0-----:R-:W-:-:S06]  /*0170*/  ULEA UR4, UR5, UR4, 0x18 ;  /* 0x0000000405047291 */ /* 0x001fcc000f8ec0ff */
[----:B------:R-:W-:-:S04]  /*0180*/  @!P0 MOV R7, UR4 ;  /* 0x0000000400078c02 */ /* 0x000fc80008000f00 */
[----:B------:R-:W-:Y:S02]  /*0190*/  @!P0 LEA R9, R0, R7, 0x2 ;  /* 0x0000000700098211 */ /* 0x000fe400078e10ff */
[----:B------:R-:W-:-:S03]  /*01a0*/  @P0 MOV R7, UR4 ;  /* 0x0000000400070c02 */ /* 0x000fc60008000f00 */
[----:B--2---:R0:W-:Y:S01]  /*01b0*/  @!P0 STS [R9], R2 ;  /* 0x0000000209008388 */ /* 0x0041e20000000800 */
[----:B------:R-:W-:-:S05]  /*01c0*/  @P0 LEA R9, R0, R7, 0x2 ;  /* 0x0000000700090211 */ /* 0x000fca00078e10ff */
[----:B------:R0:W-:Y:S01]  /*01d0*/  @P0 STS [R9], RZ ;  /* 0x000000ff09000388 */ /* 0x0001e20000000800 */
[----:B------:R-:W-:Y:S06]  /*01e0*/  BAR.SYNC.DEFER_BLOCKING 0x0 ;  /* 0x0000000000007b1d */ /* 0x000fec0000010000 */
[----:B------:R-:W-:Y:S05]  /*01f0*/  @P1 EXIT ;  /* 0x000000000000194d */ /* 0x000fea0003800000 */
[----:B------:R-:W-:Y:S01]  /*0200*/  UISETP.NE.U32.AND UP0, UPT, UR12, URZ, UPT ;  /* 0x000000ff0c00728c */ /* 0x000fe2000bf05070 */
[----:B------:R-:W-:-:S03]  /*0210*/  HFMA2 R21, -RZ, RZ, 0, 0 ;  /* 0x00000000ff157431 */ /* 0x000fc600000001ff */
[----:B------:R-:W-:-:S09]  /*0220*/  UISETP.NE.AND.EX UP0, UPT, UR13, URZ, UPT, UP0 ;  /* 0x000000ff0d00728c */ /* 0x000fd2000bf05300 */
[----:B------:R-:W-:Y:S05]  /*0230*/  BRA.U !UP0, `(.L_x_0) ;  /* 0x0000000908f07547 */ /* 0x000fea000b800000 */
[----:B------:R-:W-:Y:S01]  /*0240*/  UISETP.GE.U32.AND UP1, UPT, UR12, 0x10, UPT ;  /* 0x000000100c00788c */ /* 0x000fe2000bf26070 */
[----:B------:R-:W-:Y:S01]  /*0250*/  IMAD.MOV.U32 R21, RZ, RZ, RZ ;  /* 0x000000ffff157224 */ /* 0x000fe200078e00ff */
[----:B------:R-:W-:Y:S02]  /*0260*/  ULOP3.LUT UR17, UR12, 0xf, URZ, 0xc0, !UPT ;  /* 0x0000000f0c117892 */ /* 0x000fe4000f8ec0ff */
[----:B------:R-:W-:Y:S02]  /*0270*/  UISETP.GE.U32.AND.EX UP1, UPT, UR13, URZ, UPT, UP1 ;  /* 0x000000ff0d00728c */ /* 0x000fe4000bf26110 */
[----:B------:R-:W-:Y:S01]  /*0280*/  UISETP.NE.U32.AND UP0, UPT, UR17, URZ, UPT ;  /* 0x000000ff1100728c */ /* 0x000fe2000bf05070 */
[----:B------:R-:W-:Y:S01]  /*0290*/  UMOV UR6, URZ ;  /* 0x000000ff00067c82 */ /* 0x000fe20008000000 */
[----:B------:R-:W-:Y:S02]  /*02a0*/  UMOV UR7, URZ ;  /* 0x000000ff00077c82 */ /* 0x000fe40008000000 */
[----:B------:R-:W-:-:S03]  /*02b0*/  UISETP.NE.AND.EX UP0, UPT, URZ, URZ, UPT, UP0 ;  /* 0x000000ffff00728c */ /* 0x000fc6000bf05300 */
[----:B------:R-:W-:Y:S08]  /*02c0*/  BRA.U !UP1, `(.L_x_1) ;  /* 0x0000000509307547 */ /* 0x000ff0000b800000 */
[----:B------:R-:W-:Y:S01]  /*02d0*/  HFMA2 R21, -RZ, RZ, 0, 0 ;  /* 0x00000000ff157431 */ /* 0x000fe200000001ff */
[----:B------:R-:W-:Y:S01]  /*02e0*/  IADD3 R6, PT, PT, R9, 0x20, RZ ;  /* 0x0000002009067810 */ /* 0x000fe20007ffe0ff */
[----:B------:R-:W1:Y:S01]  /*02f0*/  LDCU UR7, c[0x0][0x3a4] ;  /* 0x00007480ff0777ac */ /* 0x000e620008000800 */
[----:B------:R-:W2:Y:S01]  /*0300*/  LDCU.64 UR10, c[0x0][0x388] ;  /* 0x00007100ff0a77ac */ /* 0x000ea20008000a00 */
[----:B------:R-:W3:Y:S01]  /*0310*/  LDCU.64 UR18, c[0x0][0x388] ;  /* 0x00007100ff1277ac */ /* 0x000ee20008000a00 */
[----:B------:R-:W-:Y:S01]  /*0320*/  ULOP3.LUT UR6, UR12, 0xfffffff0, URZ, 0xc0, !UPT ;  /* 0xfffffff00c067892 */ /* 0x000fe2000f8ec0ff */
[----:B------:R-:W-:Y:S01]  /*0330*/  UMOV UR4, URZ ;  /* 0x000000ff00047c82 */ /* 0x000fe20008000000 */
[----:B------:R-:W-:-:S10]  /*0340*/  UMOV UR5, URZ ;  /* 0x000000ff00057c82 */ /* 0x000fd40008000000 */
.L_x_2:
[----:B------:R-:W-:Y:S01]  /*0350*/  USHF.L.U32 UR8, UR4, 0x2, URZ ;  /* 0x0000000204087899 */ /* 0x000fe200080006ff */
[----:B--2---:R-:W-:Y:S01]  /*0360*/  MOV R8, UR10 ;  /* 0x0000000a00087c02 */ /* 0x004fe20008000f00 */
[----:B------:R-:W-:Y:S01]  /*0370*/  USHF.L.U64.HI UR9, UR4, 0x2, UR5 ;  /* 0x0000000204097899 */ /* 0x000fe20008010205 */
[----:B0-----:R-:W-:Y:S01]  /*0380*/  MOV R9, UR11 ;  /* 0x0000000b00097c02 */ /* 0x001fe20008000f00 */
[----:B------:R-:W-:Y:S01]  /*0390*/  ULOP3.LUT UR8, UR8, 0xffffffc0, URZ, 0xc0, !UPT ;  /* 0xffffffc008087892 */ /* 0x000fe2000f8ec0ff */
[----:B------:R-:W0:Y:S01]  /*03a0*/  LDS R26, [R6+-0x20] ;  /* 0xffffe000061a7984 */ /* 0x000e220000000800 */
[----:B------:R-:W-:Y:S02]  /*03b0*/  ULOP3.LUT UR9, UR9, 0x3, URZ, 0xc0, !UPT ;  /* 0x0000000309097892 */ /* 0x000fe4000f8ec0ff */
[----:B---3--:R-:W-:Y:S01]  /*03c0*/  UIADD3 UR8, UP1, UPT, UR8, UR18, URZ ;  /* 0x0000001208087290 */ /* 0x008fe2000ff3e0ff */
[----:B------:R-:W0:Y:S03]  /*03d0*/  LDG.E.CONSTANT R24, desc[UR14][R8.64] ;  /* 0x0000000e08187981 */ /* 0x000e26000c1e9900 */
[----:B------:R-:W-:Y:S01]  /*03e0*/  UIADD3.X UR9, UPT, UPT, UR9, UR19, URZ, UP1, !UPT ;  /* 0x0000001309097290 */ /* 0x000fe20008ffe4ff */
[----:B------:R-:W2:Y:S01]  /*03f0*/  LDS R28, [R6+-0x1c] ;  /* 0xffffe400061c7984 */ /* 0x000ea20000000800 */
[----:B------:R-:W-:-:S03]  /*0400*/  MOV R2, UR8 ;  /* 0x0000000800027c02 */ /* 0x000fc60008000f00 */
[----:B------:R-:W3:Y:S01]  /*0410*/  LDS R25, [R6+-0x18] ;  /* 0xffffe80006197984 */ /* 0x000ee20000000800 */
[----:B------:R-:W-:-:S03]  /*0420*/  IMAD.U32 R3, RZ, RZ, UR9 ;  /* 0x00000009ff037e24 */ /* 0x000fc6000f8e00ff */
[----:B------:R-:W4:Y:S04]  /*0430*/  LDS R27, [R6+-0x14] ;  /* 0xffffec00061b7984 */ /* 0x000f280000000800 */
[----:B------:R-:W2:Y:S04]  /*0440*/  LDG.E.CONSTANT R23, desc[UR14][R2.64+0x4] ;  /* 0x0000040e02177981 */ /* 0x000ea8000c1e9900 */
[----:B------:R-:W3:Y:S04]  /*0450*/  LDG.E.CONSTANT R22, desc[UR14][R2.64+0x8] ;  /* 0x0000080e02167981 */ /* 0x000ee8000c1e9900 */
[----:B------:R-:W4:Y:S04]  /*0460*/  LDG.E.CONSTANT R18, desc[UR14][R2.64+0xc] ;  /* 0x00000c0e02127981 */ /* 0x000f28000c1e9900 */
[----:B------:R-:W5:Y:S04]  /*0470*/  LDG.E.CONSTANT R15, desc[UR14][R2.64+0x10] ;  /* 0x0000100e020f7981 */ /* 0x000f68000c1e9900 */
        /* <DEDUP_REMOVED lines=10> */
[----:B------:R1:W5:Y:S01]  /*0520*/  LDG.E.CONSTANT R20, desc[UR14][R2.64+0x3c] ;  /* 0x00003c0e02147981 */ /* 0x000362000c1e9900 */
[----:B------:R-:W-:-:S02]  /*0530*/  UIADD3 UR4, UP1, UPT, UR4, 0x10, URZ ;  /* 0x0000001004047890 */ /* 0x000fc4000ff3e0ff */
[----:B------:R-:W-:Y:S02]  /*0540*/  UIADD3 UR10, UP2, UPT, UR10, 0x40, URZ ;  /* 0x000000400a0a7890 */ /* 0x000fe4000ff5e0ff */
[----:B------:R-:W-:Y:S02]  /*0550*/  UIADD3.X UR5, UPT, UPT, URZ, UR5, URZ, UP1, !UPT ;  /* 0x00000005ff057290 */ /* 0x000fe40008ffe4ff */
[----:B------:R-:W-:Y:S02]  /*0560*/  UIADD3 UR8, UP1, UPT, UR4, -UR6, URZ ;  /* 0x8000000604087290 */ /* 0x000fe4000ff3e0ff */
[----:B------:R-:W-:Y:S01]  /*0570*/  UIADD3.X UR11, UPT, UPT, URZ, UR11, URZ, UP2, !UPT ;  /* 0x0000000bff0b7290 */ /* 0x000fe200097fe4ff */
[----:B-1----:R-:W-:Y:S01]  /*0580*/  LDS R2, [R6] ;  /* 0x0000000006027984 */ /* 0x002fe20000000800 */
[----:B------:R-:W-:Y:S02]  /*0590*/  UIADD3.X UR9, UPT, UPT, UR5, ~UR13, URZ, UP1, !UPT ;  /* 0x8000000d05097290 */ /* 0x000fe40008ffe4ff */
[----:B------:R-:W-:Y:S01]  /*05a0*/  UISETP.NE.U32.AND UP1, UPT, UR8, URZ, UPT ;  /* 0x000000ff0800728c */ /* 0x000fe2000bf25070 */
[----:B------:R-:W-:Y:S03]  /*05b0*/  LDS R3, [R6+0x4] ;  /* 0x0000040006037984 */ /* 0x000fe60000000800 */
[----:B------:R-:W-:Y:S01]  /*05c0*/  UISETP.NE.AND.EX UP1, UPT, UR9, URZ, UPT, UP1 ;  /* 0x000000ff0900728c */ /* 0x000fe2000bf25310 */
[----:B0-----:R-:W-:-:S02]  /*05d0*/  FFMA R26, R24, R26, R21 ;  /* 0x0000001a181a7223 */ /* 0x001fc40000000015 */
[----:B------:R-:W5:Y:S04]  /*05e0*/  LDS R24, [R6+-0x10] ;  /* 0xfffff00006187984 */ /* 0x000f680000000800 */
[----:B------:R-:W-:Y:S01]  /*05f0*/  LDS R21, [R6+-0x8] ;  /* 0xfffff80006157984 */ /* 0x000fe20000000800 */
[----:B--2---:R-:W-:-:S03]  /*0600*/  FFMA R29, R23, R28, R26 ;  /* 0x0000001c171d7223 */ /* 0x004fc6000000001a */
[----:B------:R-:W0:Y:S01]  /*0610*/  LDS R23, [R6+-0xc] ;  /* 0xfffff40006177984 */ /* 0x000e220000000800 */
[----:B---3--:R-:W-:-:S03]  /*0620*/  FFMA R25, R22, R25, R29 ;  /* 0x0000001916197223 */ /* 0x008fc6000000001d */
[----:B------:R-:W1:Y:S01]  /*0630*/  LDS R22, [R6+-0x4] ;  /* 0xfffffc0006167984 */ /* 0x000e620000000800 */
[----:B----4-:R-:W-:-:S03]  /*0640*/  FFMA R18, R18, R27, R25 ;  /* 0x0000001b12127223 */ /* 0x010fc60000000019 */
[----:B------:R-:W2:Y:S01]  /*0650*/  LDS R25, [R6+0x8] ;  /* 0x0000080006197984 */ /* 0x000ea20000000800 */
[----:B-----5:R-:W-:-:S03]  /*0660*/  FFMA R15, R15, R24, R18 ;  /* 0x000000180f0f7223 */ /* 0x020fc60000000012 */
[----:B------:R-:W3:Y:S04]  /*0670*/  LDS R24, [R6+0xc] ;  /* 0x00000c0006187984 */ /* 0x000ee80000000800 */
[----:B------:R-:W4:Y:S01]  /*0680*/  LDS R18, [R6+0x10] ;  /* 0x0000100006127984 */ /* 0x000f220000000800 */
[----:B0-----:R-:W-:-:S03]  /*0690*/  FFMA R27, R12, R23, R15 ;  /* 0x000000170c1b7223 */ /* 0x001fc6000000000f */
[----:B------:R-:W0:Y:S01]  /*06a0*/  LDS R12, [R6+0x14] ;  /* 0x00001400060c7984 */ /* 0x000e220000000800 */
[----:B------:R-:W-:-:S03]  /*06b0*/  FFMA R10, R10, R21, R27 ;  /* 0x000000150a0a7223 */ /* 0x000fc6000000001b */
[----:B------:R-:W5:Y:S01]  /*06c0*/  LDS R23, [R6+0x18] ;  /* 0x0000180006177984 */ /* 0x000f620000000800 */
[----:B-1----:R-:W-:-:S03]  /*06d0*/  FFMA R10, R19, R22, R10 ;  /* 0x00000016130a7223 */ /* 0x002fc6000000000a */
[----:B------:R1:W5:Y:S01]  /*06e0*/  LDS R15, [R6+0x1c] ;  /* 0x00001c00060f7984 */ /* 0x0003620000000800 */
[----:B------:R-:W-:-:S04]  /*06f0*/  FFMA R17, R17, R2, R10 ;  /* 0x0000000211117223 */ /* 0x000fc8000000000a */
[----:B------:R-:W-:Y:S01]  /*0700*/  FFMA R3, R16, R3, R17 ;  /* 0x0000000310037223 */ /* 0x000fe20000000011 */
[----:B-1----:R-:W-:-:S03]  /*0710*/  IADD3 R6, PT, PT, R6, 0x40, RZ ;  /* 0x0000004006067810 */ /* 0x002fc60007ffe0ff */
[----:B--2---:R-:W-:-:S04]  /*0720*/  FFMA R14, R14, R25, R3 ;  /* 0x000000190e0e7223 */ /* 0x004fc80000000003 */
[----:B---3--:R-:W-:-:S04]  /*0730*/  FFMA R14, R13, R24, R14 ;  /* 0x000000180d0e7223 */ /* 0x008fc8000000000e */
[----:B----4-:R-:W-:-:S04]  /*0740*/  FFMA R14, R11, R18, R14 ;  /* 0x000000120b0e7223 */ /* 0x010fc8000000000e */
[----:B0-----:R-:W-:-:S04]  /*0750*/  FFMA R9, R9, R12, R14 ;  /* 0x0000000c09097223 */ /* 0x001fc8000000000e */
[----:B-----5:R-:W-:-:S04]  /*0760*/  FFMA R9, R8, R23, R9 ;  /* 0x0000001708097223 */ /* 0x020fc80000000009 */
[----:B------:R-:W-:Y:S01]  /*0770*/  FFMA R21, R20, R15, R9 ;  /* 0x0000000f14157223 */ /* 0x000fe20000000009 */
[----:B------:R-:W-:Y:S06]  /*0780*/  BRA.U UP1, `(.L_x_2) ;  /* 0xfffffff901f07547 */ /* 0x000fec000b83ffff */
.L_x_1:
[----:B------:R-:W-:Y:S05]  /*0790*/  BRA.U !UP0, `(.L_x_0) ;  /* 0x0000000508987547 */ /* 0x000fea000b800000 */
[----:B------:R-:W-:Y:S02]  /*07a0*/  UISETP.GE.U32.AND UP1, UPT, UR17, 0x8, UPT ;  /* 0x000000081100788c */ /* 0x000fe4000bf26070 */
[----:B------:R-:W-:Y:S02]  /*07b0*/  ULOP3.LUT UR16, UR12, 0x7, URZ, 0xc0, !UPT ;  /* 0x000000070c107892 */ /* 0x000fe4000f8ec0ff */
[----:B------:R-:W-:Y:S02]  /*07c0*/  UISETP.GE.U32.AND.EX UP1, UPT, URZ, URZ, UPT, UP1 ;  /* 0x000000ffff00728c */ /* 0x000fe4000bf26110 */
[----:B------:R-:W-:-:S04]  /*07d0*/  UISETP.NE.U32.AND UP0, UPT, UR16, URZ, UPT ;  /* 0x000000ff1000728c */ /* 0x000fc8000bf05070 */
[----:B------:R-:W-:-:S03]  /*07e0*/  UISETP.NE.AND.EX UP0, UPT, URZ, URZ, UPT, UP0 ;  /* 0x000000ffff00728c */ /* 0x000fc6000bf05300 */
[----:B------:R-:W-:Y:S08]  /*07f0*/  BRA.U !UP1, `(.L_x_3) ;  /* 0x0000000109a47547 */ /* 0x000ff0000b800000 */
[----:B------:R-:W1:Y:S01]  /*0800*/  LDCU.64 UR8, c[0x0][0x388] ;  /* 0x00007100ff0877ac */ /* 0x000e620008000a00 */
[----:B------:R-:W-:Y:S02]  /*0810*/  USHF.L.U32 UR4, UR6, 0x2, URZ ;  /* 0x0000000206047899 */ /* 0x000fe400080006ff */
[----:B------:R-:W-:-:S04]  /*0820*/  USHF.L.U64.HI UR7, UR6, 0x2, UR7 ;  /* 0x0000000206077899 */ /* 0x000fc80008010207 */
[----:B------:R-:W-:Y:S02]  /*0830*/  ULOP3.LUT UR5, UR7, 0x3, URZ, 0xc0, !UPT ;  /* 0x0000000307057892 */ /* 0x000fe4000f8ec0ff */
[----:B-1----:R-:W-:Y:S02]  /*0840*/  UIADD3 UR10, UP1, UPT, UR4, UR8, URZ ;  /* 0x00000008040a7290 */ /* 0x002fe4000ff3e0ff */
[----:B------:R-:W-:Y:S02]  /*0850*/  ULOP3.LUT UR4, UR4, 0xfffffffc, URZ, 0xc0, !UPT ;  /* 0xfffffffc04047892 */ /* 0x000fe4000f8ec0ff */
[----:B------:R-:W-:Y:S02]  /*0860*/  UIADD3.X UR7, UPT, UPT, UR7, UR9, URZ, UP1, !UPT ;  /* 0x0000000907077290 */ /* 0x000fe40008ffe4ff */
[----:B------:R-:W-:Y:S01]  /*0870*/  UIADD3 UR4, UP1, UPT, UR4, UR8, URZ ;  /* 0x0000000804047290 */ /* 0x000fe2000ff3e0ff */
[----:B------:R-:W-:-:S03]  /*0880*/  MOV R10, UR10 ;  /* 0x0000000a000a7c02 */ /* 0x000fc60008000f00 */
[----:B------:R-:W-:Y:S01]  /*0890*/  UIADD3.X UR5, UPT, UPT, UR5, UR9, URZ, UP1, !UPT ;  /* 0x0000000905057290 */ /* 0x000fe20008ffe4ff */
[----:B------:R-:W-:Y:S02]  /*08a0*/  MOV R11, UR7 ;  /* 0x00000007000b7c02 */ /* 0x000fe40008000f00 */
[----:B------:R-:W-:-:S03]  /*08b0*/  MOV R8, UR4 ;  /* 0x0000000400087c02 */ /* 0x000fc60008000f00 */
[----:B0-----:R-:W-:Y:S01]  /*08c0*/  MOV R9, UR5 ;  /* 0x0000000500097c02 */ /* 0x001fe20008000f00 */
[----:B------:R0:W2:Y:S04]  /*08d0*/  LDG.E.CONSTANT R10, desc[UR14][R10.64] ;  /* 0x0000000e0a0a7981 */ /* 0x0000a8000c1e9900 */
[----:B------:R-:W3:Y:S04]  /*08e0*/  LDG.E.CONSTANT R15, desc[UR14][R8.64+0x4] ;  /* 0x0000040e080f7981 */ /* 0x000ee8000c1e9900 */
[----:B------:R-:W4:Y:S04]  /*08f0*/  LDG.E.CONSTANT R17, desc[UR14][R8.64+0x8] ;  /* 0x0000080e08117981 */ /* 0x000f28000c1e9900 */
[----:B------:R-:W5:Y:S04]  /*0900*/  LDG.E.CONSTANT R19, desc[UR14][R8.64+0xc] ;  /* 0x00000c0e08137981 */ /* 0x000f68000c1e9900 */
[----:B------:R-:W5:Y:S04]  /*0910*/  LDG.E.CONSTANT R23, desc[UR14][R8.64+0x10] ;  /* 0x0000100e08177981 */ /* 0x000f68000c1e9900 */
[----:B------:R-:W5:Y:S04]  /*0920*/  LDG.E.CONSTANT R6, desc[UR14][R8.64+0x14] ;  /* 0x0000140e08067981 */ /* 0x000f68000c1e9900 */
[----:B------:R-:W5:Y:S04]  /*0930*/  LDG.E.CONSTANT R2, desc[UR14][R8.64+0x18] ;  /* 0x0000180e08027981 */ /* 0x000f68000c1e9900 */
[----:B------:R-:W5:Y:S01]  /*0940*/  LDG.E.CONSTANT R3, desc[UR14][R8.64+0x1c] ;  /* 0x00001c0e08037981 */ /* 0x000f62000c1e9900 */
[----:B------:R-:W-:Y:S01]  /*0950*/  VIADD R12, R0, UR6 ;  /* 0x00000006000c7c36 */ /* 0x000fe20008000000 */
[----:B------:R-:W-:Y:S01]  /*0960*/  UIADD3 UR6, UPT, UPT, UR6, 0x8, URZ ;  /* 0x0000000806067890 */ /* 0x000fe2000fffe0ff */
[----:B------:R-:W-:-:S03]  /*0970*/  UMOV UR7, URZ ;  /* 0x000000ff00077c82 */ /* 0x000fc60008000000 */
[----:B------:R-:W-:-:S05]  /*0980*/  LEA R12, R12, R7, 0x2 ;  /* 0x000000070c0c7211 */ /* 0x000fca00078e10ff */
[----:B------:R-:W2:Y:S04]  /*0990*/  LDS R13, [R12] ;  /* 0x000000000c0d7984 */ /* 0x000ea80000000800 */
[----:B0-----:R-:W3:Y:S04]  /*09a0*/  LDS R11, [R12+0x4] ;  /* 0x000004000c0b7984 */ /* 0x001ee80000000800 */
[----:B------:R-:W4:Y:S04]  /*09b0*/  LDS R14, [R12+0x8] ;  /* 0x000008000c0e7984 */ /* 0x000f280000000800 */
[----:B------:R-:W5:Y:S04]  /*09c0*/  LDS R16, [R12+0xc] ;  /* 0x00000c000c107984 */ /* 0x000f680000000800 */
[----:B------:R-:W0:Y:S04]  /*09d0*/  LDS R18, [R12+0x10] ;  /* 0x000010000c127984 */ /* 0x000e280000000800 */
[----:B------:R-:W1:Y:S04]  /*09e0*/  LDS R20, [R12+0x14] ;  /* 0x000014000c147984 */ /* 0x000e680000000800 */
[----:B------:R-:W1:Y:S04]  /*09f0*/  LDS R22, [R12+0x18] ;  /* 0x000018000c167984 */ /* 0x000e680000000800 */
[----:B------:R-:W1:Y:S01]  /*0a00*/  LDS R24, [R12+0x1c] ;  /* 0x00001c000c187984 */ /* 0x000e620000000800 */
[----:B--2---:R-:W-:-:S04]  /*0a10*/  FFMA R10, R10, R13, R21 ;  /* 0x0000000d0a0a7223 */ /* 0x004fc80000000015 */
[----:B---3--:R-:W-:-:S04]  /*0a20*/  FFMA R10, R15, R11, R10 ;  /* 0x0000000b0f0a7223 */ /* 0x008fc8000000000a */
[----:B----4-:R-:W-:-:S04]  /*0a30*/  FFMA R10, R17, R14, R10 ;  /* 0x0000000e110a7223 */ /* 0x010fc8000000000a */
[----:B-----5:R-:W-:-:S04]  /*0a40*/  FFMA R10, R19, R16, R10 ;  /* 0x00000010130a7223 */ /* 0x020fc8000000000a */
[----:B0-----:R-:W-:-:S04]  /*0a50*/  FFMA R23, R23, R18, R10 ;  /* 0x0000001217177223 */ /* 0x001fc8000000000a */
[----:B-1----:R-:W-:-:S04]  /*0a60*/  FFMA R23, R6, R20, R23 ;  /* 0x0000001406177223 */ /* 0x002fc80000000017 */
[----:B------:R-:W-:-:S04]  /*0a70*/  FFMA R2, R2, R22, R23 ;  /* 0x0000001602027223 */ /* 0x000fc80000000017 */
[----:B------:R-:W-:-:S07]  /*0a80*/  FFMA R21, R3, R24, R2 ;  /* 0x0000001803157223 */ /* 0x000fce0000000002 */
.L_x_3:
[----:B------:R-:W-:Y:S05]  /*0a90*/  BRA.U !UP0, `(.L_x_0) ;  /* 0x0000000108d87547 */ /* 0x000fea000b800000 */
[----:B------:R-:W-:Y:S02]  /*0aa0*/  UISETP.GE.U32.AND UP1, UPT, UR16, 0x4, UPT ;  /* 0x000000041000788c */ /* 0x000fe4000bf26070 */
[----:B------:R-:W-:Y:S02]  /*0ab0*/  ULOP3.LUT UR11, UR12, 0x3, URZ, 0xc0, !UPT ;  /* 0x000000030c0b7892 */ /* 0x000fe4000f8ec0ff */
[----:B------:R-:W-:Y:S02]  /*0ac0*/  UISETP.GE.U32.AND.EX UP1, UPT, URZ, URZ, UPT, UP1 ;  /* 0x000000ffff00728c */ /* 0x000fe4000bf26110 */
[----:B------:R-:W-:Y:S01]  /*0ad0*/  UISETP.NE.U32.AND UP0, UPT, UR11, URZ, UPT ;  /* 0x000000ff0b00728c */ /* 0x000fe2000bf05070 */
[----:B------:R-:W-:Y:S01]  /*0ae0*/  UMOV UR4, URZ ;  /* 0x000000ff00047c82 */ /* 0x000fe20008000000 */
[----:B------:R-:W1:Y:S02]  /*0af0*/  LDCU.64 UR18, c[0x0][0x388] ;  /* 0x00007100ff1277ac */ /* 0x000e640008000a00 */
[----:B------:R-:W-:-:S03]  /*0b00*/  UISETP.NE.AND.EX UP0, UPT, UR4, URZ, UPT, UP0 ;  /* 0x000000ff0400728c */ /* 0x000fc6000bf05300 */
[----:B------:R-:W-:Y:S08]  /*0b10*/  BRA.U !UP1, `(.L_x_4) ;  /* 0x0000000109747547 */ /* 0x000ff0000b800000 */
[----:B------:R-:W2:Y:S01]  /*0b20*/  LDCU.64 UR8, c[0x0][0x388] ;  /* 0x00007100ff0877ac */ /* 0x000ea20008000a00 */
[----:B------:R-:W-:Y:S02]  /*0b30*/  USHF.L.U32 UR5, UR6, 0x2, URZ ;  /* 0x0000000206057899 */ /* 0x000fe400080006ff */
[----:B------:R-:W-:-:S04]  /*0b40*/  USHF.L.U64.HI UR7, UR6, 0x2, UR7 ;  /* 0x0000000206077899 */ /* 0x000fc80008010207 */
[----:B------:R-:W-:Y:S02]  /*0b50*/  ULOP3.LUT UR10, UR7, 0x3, URZ, 0xc0, !UPT ;  /* 0x00000003070a7892 */ /* 0x000fe4000f8ec0ff */
[----:B--2---:R-:W-:Y:S02]  /*0b60*/  UIADD3 UR16, UP1, UPT, UR5, UR8, URZ ;  /* 0x0000000805107290 */ /* 0x004fe4000ff3e0ff */
[----:B------:R-:W-:Y:S02]  /*0b70*/  ULOP3.LUT UR5, UR5, 0xfffffffc, URZ, 0xc0, !UPT ;  /* 0xfffffffc05057892 */ /* 0x000fe4000f8ec0ff */
[----:B------:R-:W-:Y:S02]  /*0b80*/  UIADD3.X UR7, UPT, UPT, UR7, UR9, URZ, UP1, !UPT ;  /* 0x0000000907077290 */ /* 0x000fe40008ffe4ff */
[----:B------:R-:W-:Y:S01]  /*0b90*/  UIADD3 UR5, UP1, UPT, UR5, UR8, URZ ;  /* 0x0000000805057290 */ /* 0x000fe2000ff3e0ff */
[----:B0-----:R-:W-:-:S03]  /*0ba0*/  MOV R2, UR16 ;  /* 0x0000001000027c02 */ /* 0x001fc60008000f00 */
[----:B------:R-:W-:Y:S01]  /*0bb0*/  UIADD3.X UR10, UPT, UPT, UR10, UR9, URZ, UP1, !UPT ;  /* 0x000000090a0a7290 */ /* 0x000fe20008ffe4ff */
[----:B------:R-:W-:Y:S02]  /*0bc0*/  MOV R3, UR7 ;  /* 0x0000000700037c02 */ /* 0x000fe40008000f00 */
[----:B------:R-:W-:-:S03]  /*0bd0*/  MOV R8, UR5 ;  /* 0x0000000500087c02 */ /* 0x000fc60008000f00 */
[----:B------:R-:W-:Y:S01]  /*0be0*/  MOV R9, UR10 ;  /* 0x0000000a00097c02 */ /* 0x000fe20008000f00 */
[----:B------:R-:W2:Y:S04]  /*0bf0*/  LDG.E.CONSTANT R2, desc[UR14][R2.64] ;  /* 0x0000000e02027981 */ /* 0x000ea8000c1e9900 */
[----:B------:R-:W3:Y:S04]  /*0c00*/  LDG.E.CONSTANT R11, desc[UR14][R8.64+0x4] ;  /* 0x0000040e080b7981 */ /* 0x000ee8000c1e9900 */
[----:B------:R-:W4:Y:S04]  /*0c10*/  LDG.E.CONSTANT R13, desc[UR14][R8.64+0x8] ;  /* 0x0000080e080d7981 */ /* 0x000f28000c1e9900 */
[----:B------:R-:W5:Y:S01]  /*0c20*/  LDG.E.CONSTANT R15, desc[UR14][R8.64+0xc] ;  /* 0x00000c0e080f7981 */ /* 0x000f62000c1e9900 */
[----:B------:R-:W-:Y:S01]  /*0c30*/  VIADD R6, R0, UR6 ;  /* 0x0000000600067c36 */ /* 0x000fe20008000000 */
[----:B------:R-:W-:Y:S01]  /*0c40*/  UIADD3 UR6, UPT, UPT, UR6, 0x4, URZ ;  /* 0x0000000406067890 */ /* 0x000fe2000fffe0ff */
[----:B------:R-:W-:-:S03]  /*0c50*/  UMOV UR7, URZ ;  /* 0x000000ff00077c82 */ /* 0x000fc60008000000 */
[----:B------:R-:W-:-:S05]  /*0c60*/  LEA R6, R6, R7, 0x2 ;  /* 0x0000000706067211 */ /* 0x000fca00078e10ff */
[----:B------:R-:W2:Y:S04]  /*0c70*/  LDS R10, [R6] ;  /* 0x00000000060a7984 */ /* 0x000ea80000000800 */
[----:B------:R-:W3:Y:S04]  /*0c80*/  LDS R12, [R6+0x4] ;  /* 0x00000400060c7984 */ /* 0x000ee80000000800 */
[----:B------:R-:W4:Y:S04]  /*0c90*/  LDS R14, [R6+0x8] ;  /* 0x00000800060e7984 */ /* 0x000f280000000800 */
[----:B------:R-:W5:Y:S01]  /*0ca0*/  LDS R16, [R6+0xc] ;  /* 0x00000c0006107984 */ /* 0x000f620000000800 */
[----:B--2---:R-:W-:-:S04]  /*0cb0*/  FFMA R10, R2, R10, R21 ;  /* 0x0000000a020a7223 */ /* 0x004fc80000000015 */
[----:B---3--:R-:W-:-:S04]  /*0cc0*/  FFMA R10, R11, R12, R10 ;  /* 0x0000000c0b0a7223 */ /* 0x008fc8000000000a */
[----:B----4-:R-:W-:-:S04]  /*0cd0*/  FFMA R10, R13, R14, R10 ;  /* 0x0000000e0d0a7223 */ /* 0x010fc8000000000a */
[----:B-----5:R-:W-:-:S07]  /*0ce0*/  FFMA R21, R15, R16, R10 ;  /* 0x000000100f157223 */ /* 0x020fce000000000a */
.L_x_4:
[----:B------:R-:W-:Y:S05]  /*0cf0*/  BRA.U !UP0, `(.L_x_0) ;  /* 0x0000000108407547 */ /* 0x000fea000b800000 */
.L_x_5:
[----:B-1----:R-:W-:-:S04]  /*0d00*/  ULEA UR5, UP0, UR6, UR18, 0x2 ;  /* 0x0000001206057291 */ /* 0x002fc8000f8010ff */
[----:B------:R-:W-:Y:S02]  /*0d10*/  ULEA.HI.X UR7, UR6, UR19, UR7, 0x2, UP0 ;  /* 0x0000001306077291 */ /* 0x000fe400080f1407 */
[----:B0-----:R-:W-:-:S04]  /*0d20*/  MOV R2, UR5 ;  /* 0x0000000500027c02 */ /* 0x001fc80008000f00 */
[----:B------:R-:W-:-:S05]  /*0d30*/  MOV R3, UR7 ;  /* 0x0000000700037c02 */ /* 0x000fca0008000f00 */
[----:B------:R-:W2:Y:S01]  /*0d40*/  LDG.E.CONSTANT R2, desc[UR14][R2.64] ;  /* 0x0000000e02027981 */ /* 0x000ea2000c1e9900 */
[----:B------:R-:W-:Y:S01]  /*0d50*/  IADD3 R6, PT, PT, R0, UR6, RZ ;  /* 0x0000000600067c10 */ /* 0x000fe2000fffe0ff */
[----:B------:R-:W-:Y:S02]  /*0d60*/  UIADD3 UR11, UP0, UPT, UR11, -0x1, URZ ;  /* 0xffffffff0b0b7890 */ /* 0x000fe4000ff1e0ff */
[----:B------:R-:W-:Y:S01]  /*0d70*/  UIADD3 UR6, UPT, UPT, UR6, 0x1, URZ ;  /* 0x0000000106067890 */ /* 0x000fe2000fffe0ff */
[----:B------:R-:W-:Y:S01]  /*0d80*/  LEA R6, R6, R7, 0x2 ;  /* 0x0000000706067211 */ /* 0x000fe200078e10ff */
[----:B------:R-:W-:Y:S02]  /*0d90*/  UIADD3.X UR4, UPT, UPT, UR4, -0x1, URZ, UP0, !UPT ;  /* 0xffffffff04047890 */ /* 0x000fe400087fe4ff */
[----:B------:R-:W-:Y:S01]  /*0da0*/  UISETP.NE.U32.AND UP0, UPT, UR11, URZ, UPT ;  /* 0x000000ff0b00728c */ /* 0x000fe2000bf05070 */
[----:B------:R-:W-:Y:S02]  /*0db0*/  UMOV UR7, URZ ;  /* 0x000000ff00077c82 */ /* 0x000fe40008000000 */
[----:B------:R-:W2:Y:S01]  /*0dc0*/  LDS R6, [R6] ;  /* 0x0000000006067984 */ /* 0x000ea20000000800 */
[----:B------:R-:W-:Y:S01]  /*0dd0*/  UISETP.NE.AND.EX UP0, UPT, UR4, URZ, UPT, UP0 ;  /* 0x000000ff0400728c */ /* 0x000fe2000bf05300 */
[----:B--2---:R-:W-:-:S08]  /*0de0*/  FFMA R21, R2, R6, R21 ;  /* 0x0000000602157223 */ /* 0x004fd00000000015 */
[----:B------:R-:W-:Y:S05]  /*0df0*/  BRA.U UP0, `(.L_x_5) ;  /* 0xfffffffd00c07547 */ /* 0x000fea000b83ffff */
.L_x_0:
[----:B------:R-:W0:Y:S02]  /*0e00*/  LDCU.64 UR4, c[0x0][0x390] ;  /* 0x00007200ff0477ac */ /* 0x000e240008000a00 */
[----:B0-----:R-:W-:-:S04]  /*0e10*/  LEA R2, P0, R4, UR4, 0x2 ;  /* 0x0000000404027c11 */ /* 0x001fc8000f8010ff */
[----:B------:R-:W-:-:S05]  /*0e20*/  LEA.HI.X R3, R4, UR5, R5, 0x2, P0 ;  /* 0x0000000504037c11 */ /* 0x000fca00080f1405 */
[----:B------:R-:W-:Y:S01]  /*0e30*/  STG.E desc[UR14][R2.64], R21 ;  /* 0x0000001502007986 */ /* 0x000fe2000c10190e */
[----:B-1----:R-:W-:Y:S05]  /*0e40*/  EXIT ;  /* 0x000000000000794d */ /* 0x002fea0003800000 */
.L_x_6:
[----:B------:R-:W-:-:S00]  /*0e50*/  BRA `(.L_x_6) ;  /* 0xfffffffc00fc7947 */ /* 0x000fc0000383ffff */
[----:B------:R-:W-:-:S00]  /*0e60*/  NOP ;  /* 0x0000000000007918 */ /* 0x000fc00000000000 */
        /* <DEDUP_REMOVED lines=9> */
.L_x_7:


//--------------------- .nv.shared._Z26tiledConvolution_1D_KernelPfPKfS_mmi --------------------------
	.section	.nv.shared._Z26tiledConvolution_1D_KernelPfPKfS_mmi,"aw",@nobits
	.sectionflags	@""
	.align	4
.nv.shared._Z26tiledConvolution_1D_KernelPfPKfS_mmi:
	.zero		5120


//--------------------- .nv.shared.reserved.0     --------------------------
	.section	.nv.shared.reserved.0,"aw",@nobits
	.weak		__nv_reservedSMEM_offset_0_alias
	.size		__nv_reservedSMEM_offset_0_alias, 0, 64
	.other		__nv_reservedSMEM_offset_0_alias,@"STO_CUDA_RESERVED_SHARED STV_DEFAULT"
__nv_reservedSMEM_offset_0_alias:
	.zero		0
	.zero		64


//--------------------- .nv.constant0._Z26tiledConvolution_1D_KernelPfPKfS_mmi --------------------------
	.section	.nv.constant0._Z26tiledConvolution_1D_KernelPfPKfS_mmi,"a",@progbits
	.sectionflags	@""
	.align	4
.nv.constant0._Z26tiledConvolution_1D_KernelPfPKfS_mmi:
	.zero		940


//--------------------- SYMBOLS --------------------------

	.type		.nv.reservedSmem.offset0,@object
	.size		.nv.reservedSmem.offset0,0x4
	.type		.nv.reservedSmem.cap,@object
	.size		.nv.reservedSmem.cap,0x4
